//
// Generated by NVIDIA NVVM Compiler
//
// Compiler Build ID: CL-36424714
// Cuda compilation tools, release 13.0, V13.0.88
// Based on NVVM 20.0.0
//

.version 9.0
.target sm_100
.address_size 64

	// .globl	_Z14stencil_kernelPKfS0_Pfjj
.extern .shared .align 16 .b8 allSharedData[];

.visible .entry _Z14stencil_kernelPKfS0_Pfjj(
	.param .u64 .ptr .align 1 _Z14stencil_kernelPKfS0_Pfjj_param_0,
	.param .u64 .ptr .align 1 _Z14stencil_kernelPKfS0_Pfjj_param_1,
	.param .u64 .ptr .align 1 _Z14stencil_kernelPKfS0_Pfjj_param_2,
	.param .u32 _Z14stencil_kernelPKfS0_Pfjj_param_3,
	.param .u32 _Z14stencil_kernelPKfS0_Pfjj_param_4
)
{
	.reg .pred 	%p<23>;
	.reg .b16 	%rs<3>;
	.reg .b32 	%r<71>;
	.reg .b32 	%f<104>;
	.reg .b64 	%rd<13>;

	ld.param.u64 	%rd1, [_Z14stencil_kernelPKfS0_Pfjj_param_0];
	ld.param.u64 	%rd2, [_Z14stencil_kernelPKfS0_Pfjj_param_1];
	ld.param.u64 	%rd3, [_Z14stencil_kernelPKfS0_Pfjj_param_2];
	ld.param.u32 	%r30, [_Z14stencil_kernelPKfS0_Pfjj_param_3];
	ld.param.u32 	%r31, [_Z14stencil_kernelPKfS0_Pfjj_param_4];
	mov.u32 	%r1, %tid.x;
	mov.u32 	%r32, %ctaid.x;
	mov.u32 	%r2, %ntid.x;
	mad.lo.s32 	%r3, %r32, %r2, %r1;
	setp.ge.u32 	%p1, %r3, %r30;
	@%p1 bra 	$L__BB0_53;
	cvta.to.global.u64 	%rd4, %rd1;
	shl.b32 	%r4, %r31, 1;
	mul.wide.s32 	%rd5, %r3, 4;
	add.s64 	%rd6, %rd4, %rd5;
	ld.global.f32 	%f58, [%rd6];
	add.s32 	%r33, %r4, %r1;
	shl.b32 	%r34, %r33, 2;
	mov.u32 	%r35, allSharedData;
	add.s32 	%r5, %r35, %r34;
	st.shared.f32 	[%r5+4], %f58;
	setp.gt.s32 	%p2, %r1, %r4;
	@%p2 bra 	$L__BB0_3;
	cvta.to.global.u64 	%rd7, %rd2;
	mul.wide.u32 	%rd8, %r1, 4;
	add.s64 	%rd9, %rd7, %rd8;
	ld.global.f32 	%f59, [%rd9];
	shl.b32 	%r36, %r1, 2;
	add.s32 	%r38, %r35, %r36;
	st.shared.f32 	[%r38], %f59;
$L__BB0_3:
	shl.b32 	%r39, %r2, 2;
	add.s32 	%r6, %r5, %r39;
	mov.b32 	%r40, 0;
	st.shared.u32 	[%r6+4], %r40;
	bar.sync 	0;
	setp.eq.s32 	%p3, %r4, 0;
	@%p3 bra 	$L__BB0_52;
	ld.shared.f32 	%f96, [%r6+4];
	and.b32  	%r7, %r4, 6;
	setp.lt.u32 	%p4, %r4, 8;
	mov.b32 	%r67, 0;
	@%p4 bra 	$L__BB0_31;
	and.b32  	%r67, %r4, -8;
	mov.b32 	%r65, 0;
$L__BB0_6:
	.pragma "nounroll";
	add.s32 	%r10, %r65, %r1;
	setp.lt.u32 	%p5, %r10, %r30;
	shl.b32 	%r43, %r65, 2;
	add.s32 	%r11, %r35, %r43;
	add.s32 	%r12, %r5, %r43;
	@%p5 bra 	$L__BB0_8;
	ld.shared.f32 	%f88, [%r11];
	bra.uni 	$L__BB0_9;
$L__BB0_8:
	ld.shared.f32 	%f60, [%r12+4];
	ld.shared.f32 	%f61, [%r11];
	mul.f32 	%f88, %f60, %f61;
$L__BB0_9:
	add.f32 	%f6, %f88, %f96;
	st.shared.f32 	[%r6+4], %f6;
	add.s32 	%r45, %r10, 1;
	setp.lt.u32 	%p6, %r45, %r30;
	@%p6 bra 	$L__BB0_11;
	ld.shared.f32 	%f89, [%r11+4];
	bra.uni 	$L__BB0_12;
$L__BB0_11:
	ld.shared.f32 	%f62, [%r12+8];
	ld.shared.f32 	%f63, [%r11+4];
	mul.f32 	%f89, %f62, %f63;
$L__BB0_12:
	add.f32 	%f10, %f89, %f6;
	st.shared.f32 	[%r6+4], %f10;
	add.s32 	%r46, %r10, 2;
	setp.lt.u32 	%p7, %r46, %r30;
	@%p7 bra 	$L__BB0_14;
	ld.shared.f32 	%f90, [%r11+8];
	bra.uni 	$L__BB0_15;
$L__BB0_14:
	ld.shared.f32 	%f64, [%r12+12];
	ld.shared.f32 	%f65, [%r11+8];
	mul.f32 	%f90, %f64, %f65;
$L__BB0_15:
	add.f32 	%f14, %f90, %f10;
	st.shared.f32 	[%r6+4], %f14;
	add.s32 	%r47, %r10, 3;
	setp.lt.u32 	%p8, %r47, %r30;
	@%p8 bra 	$L__BB0_17;
	ld.shared.f32 	%f91, [%r11+12];
	bra.uni 	$L__BB0_18;
$L__BB0_17:
	ld.shared.f32 	%f66, [%r12+16];
	ld.shared.f32 	%f67, [%r11+12];
	mul.f32 	%f91, %f66, %f67;
$L__BB0_18:
	add.f32 	%f18, %f91, %f14;
	st.shared.f32 	[%r6+4], %f18;
	add.s32 	%r48, %r10, 4;
	setp.lt.u32 	%p9, %r48, %r30;
	@%p9 bra 	$L__BB0_20;
	ld.shared.f32 	%f92, [%r11+16];
	bra.uni 	$L__BB0_21;
$L__BB0_20:
	ld.shared.f32 	%f68, [%r12+20];
	ld.shared.f32 	%f69, [%r11+16];
	mul.f32 	%f92, %f68, %f69;
$L__BB0_21:
	add.f32 	%f22, %f92, %f18;
	st.shared.f32 	[%r6+4], %f22;
	add.s32 	%r49, %r10, 5;
	setp.lt.u32 	%p10, %r49, %r30;
	@%p10 bra 	$L__BB0_23;
	ld.shared.f32 	%f93, [%r11+20];
	bra.uni 	$L__BB0_24;
$L__BB0_23:
	ld.shared.f32 	%f70, [%r12+24];
	ld.shared.f32 	%f71, [%r11+20];
	mul.f32 	%f93, %f70, %f71;
$L__BB0_24:
	add.f32 	%f26, %f93, %f22;
	st.shared.f32 	[%r6+4], %f26;
	add.s32 	%r50, %r10, 6;
	setp.lt.u32 	%p11, %r50, %r30;
	@%p11 bra 	$L__BB0_26;
	ld.shared.f32 	%f94, [%r11+24];
	bra.uni 	$L__BB0_27;
$L__BB0_26:
	ld.shared.f32 	%f72, [%r12+28];
	ld.shared.f32 	%f73, [%r11+24];
	mul.f32 	%f94, %f72, %f73;
$L__BB0_27:
	add.f32 	%f30, %f94, %f26;
	st.shared.f32 	[%r6+4], %f30;
	add.s32 	%r51, %r10, 7;
	setp.lt.u32 	%p12, %r51, %r30;
	@%p12 bra 	$L__BB0_29;
	ld.shared.f32 	%f95, [%r11+28];
	bra.uni 	$L__BB0_30;
$L__BB0_29:
	ld.shared.f32 	%f74, [%r12+32];
	ld.shared.f32 	%f75, [%r11+28];
	mul.f32 	%f95, %f74, %f75;
$L__BB0_30:
	add.f32 	%f96, %f95, %f30;
	st.shared.f32 	[%r6+4], %f96;
	add.s32 	%r65, %r65, 8;
	setp.ne.s32 	%p13, %r65, %r67;
	@%p13 bra 	$L__BB0_6;
$L__BB0_31:
	setp.eq.s32 	%p14, %r7, 0;
	@%p14 bra 	$L__BB0_52;
	setp.lt.u32 	%p15, %r7, 4;
	@%p15 bra 	$L__BB0_46;
	add.s32 	%r15, %r67, %r1;
	setp.lt.u32 	%p16, %r15, %r30;
	shl.b32 	%r52, %r67, 2;
	add.s32 	%r16, %r35, %r52;
	add.s32 	%r17, %r5, %r52;
	@%p16 bra 	$L__BB0_35;
	ld.shared.f32 	%f97, [%r16];
	bra.uni 	$L__BB0_36;
$L__BB0_35:
	ld.shared.f32 	%f76, [%r17+4];
	ld.shared.f32 	%f77, [%r16];
	mul.f32 	%f97, %f76, %f77;
$L__BB0_36:
	add.f32 	%f39, %f97, %f96;
	st.shared.f32 	[%r6+4], %f39;
	add.s32 	%r54, %r15, 1;
	setp.lt.u32 	%p17, %r54, %r30;
	@%p17 bra 	$L__BB0_38;
	ld.shared.f32 	%f98, [%r16+4];
	bra.uni 	$L__BB0_39;
$L__BB0_38:
	ld.shared.f32 	%f78, [%r17+8];
	ld.shared.f32 	%f79, [%r16+4];
	mul.f32 	%f98, %f78, %f79;
$L__BB0_39:
	add.f32 	%f43, %f98, %f39;
	st.shared.f32 	[%r6+4], %f43;
	add.s32 	%r55, %r15, 2;
	setp.lt.u32 	%p18, %r55, %r30;
	@%p18 bra 	$L__BB0_41;
	ld.shared.f32 	%f99, [%r16+8];
	bra.uni 	$L__BB0_42;
$L__BB0_41:
	ld.shared.f32 	%f80, [%r17+12];
	ld.shared.f32 	%f81, [%r16+8];
	mul.f32 	%f99, %f80, %f81;
$L__BB0_42:
	add.f32 	%f47, %f99, %f43;
	st.shared.f32 	[%r6+4], %f47;
	add.s32 	%r56, %r15, 3;
	setp.lt.u32 	%p19, %r56, %r30;
	@%p19 bra 	$L__BB0_44;
	ld.shared.f32 	%f100, [%r16+12];
	bra.uni 	$L__BB0_45;
$L__BB0_44:
	ld.shared.f32 	%f82, [%r17+16];
	ld.shared.f32 	%f83, [%r16+12];
	mul.f32 	%f100, %f82, %f83;
$L__BB0_45:
	add.f32 	%f96, %f100, %f47;
	st.shared.f32 	[%r6+4], %f96;
	add.s32 	%r67, %r67, 4;
$L__BB0_46:
	and.b32  	%r57, %r4, 2;
	setp.eq.s32 	%p20, %r57, 0;
	@%p20 bra 	$L__BB0_52;
	shl.b32 	%r58, %r31, 3;
	shl.b32 	%r59, %r1, 2;
	add.s32 	%r60, %r58, %r59;
	add.s32 	%r20, %r60, 4;
	shl.b32 	%r61, %r67, 2;
	add.s32 	%r70, %r35, %r61;
	add.s32 	%r69, %r1, %r67;
	cvt.u16.u32 	%rs1, %r31;
	and.b16  	%rs2, %rs1, 1;
	mul.wide.u16 	%r63, %rs2, 2;
	neg.s32 	%r68, %r63;
$L__BB0_48:
	.pragma "nounroll";
	setp.lt.u32 	%p21, %r69, %r30;
	@%p21 bra 	$L__BB0_50;
	ld.shared.f32 	%f103, [%r70];
	bra.uni 	$L__BB0_51;
$L__BB0_50:
	add.s32 	%r64, %r70, %r20;
	ld.shared.f32 	%f84, [%r64];
	ld.shared.f32 	%f85, [%r70];
	mul.f32 	%f103, %f84, %f85;
$L__BB0_51:
	add.f32 	%f96, %f103, %f96;
	st.shared.f32 	[%r6+4], %f96;
	add.s32 	%r70, %r70, 4;
	add.s32 	%r69, %r69, 1;
	add.s32 	%r68, %r68, 1;
	setp.ne.s32 	%p22, %r68, 0;
	@%p22 bra 	$L__BB0_48;
$L__BB0_52:
	bar.sync 	0;
	ld.shared.f32 	%f86, [%r6+4];
	cvta.to.global.u64 	%rd10, %rd3;
	add.s64 	%rd12, %rd10, %rd5;
	st.global.f32 	[%rd12], %f86;
$L__BB0_53:
	ret;

}


// ===== COMPILED SASS (sm_100) =====

	.target	sm_100

	.elftype	@"ET_EXEC"


//--------------------- .note.nv.tkinfo           --------------------------
	.section	.note.nv.tkinfo,"",@"SHT_NOTE"
	.sectionflags	@"SHF_NOTE_NV_TKINFO"
	.tkinfo
        /*0018*/ 	.word	0x00000002
        /*0030*/ 	.string	""
        /*0030*/ 	.string	"ptxas"
        /*0030*/ 	.string	"Cuda compilation tools, release 13.0, V13.0.88"
        /*0030*/ 	.string	"Build cuda_13.0.r13.0/compiler.36424714_0"
        /*0030*/ 	.string	"-arch sm_100 -m 64 "



//--------------------- .note.nv.cuinfo           --------------------------
	.section	.note.nv.cuinfo,"",@"SHT_NOTE"
	.sectionflags	@"SHF_NOTE_NV_CUINFO"
        /*0018*/ 	.short	0x0002
        /*001a*/ 	.short	0x0064
        /*001c*/ 	.short	0x0082
	.zero		2


//--------------------- .nv.info                  --------------------------
	.section	.nv.info,"",@"SHT_CUDA_INFO"
	.align	4


	//----- nvinfo : EIATTR_REGCOUNT
	.align		4
        /*0000*/ 	.byte	0x04, 0x2f
        /*0002*/ 	.short	(.L_1 - .L_0)
	.align		4
.L_0:
        /*0004*/ 	.word	index@(_Z14stencil_kernelPKfS0_Pfjj)
        /*0008*/ 	.word	0x00000012


	//----- nvinfo : EIATTR_FRAME_SIZE
	.align		4
.L_1:
        /*000c*/ 	.byte	0x04, 0x11
        /*000e*/ 	.short	(.L_3 - .L_2)
	.align		4
.L_2:
        /*0010*/ 	.word	index@(_Z14stencil_kernelPKfS0_Pfjj)
        /*0014*/ 	.word	0x00000000


	//----- nvinfo : EIATTR_MIN_STACK_SIZE
	.align		4
.L_3:
        /*0018*/ 	.byte	0x04, 0x12
        /*001a*/ 	.short	(.L_5 - .L_4)
	.align		4
.L_4:
        /*001c*/ 	.word	index@(_Z14stencil_kernelPKfS0_Pfjj)
        /*0020*/ 	.word	0x00000000
.L_5:


//--------------------- .nv.compat                --------------------------
	.section	.nv.compat,"",@"SHT_CUDA_COMPAT_INFO"
	.align	4
        /*0000*/ 	.byte	0x02, 0x09, 0x00, 0x00, 0x02, 0x02, 0x01, 0x00, 0x02, 0x05, 0x05, 0x00, 0x03, 0x07, 0x01, 0x01
        /*0010*/ 	.byte	0x02, 0x03, 0x00, 0x00, 0x02, 0x06, 0x01, 0x00, 0x04, 0x0b, 0x08, 0x00, 0x09, 0x00, 0x00, 0x00
        /*0020*/ 	.byte	0x00, 0x00, 0x00, 0x00


//--------------------- .nv.info._Z14stencil_kernelPKfS0_Pfjj --------------------------
	.section	.nv.info._Z14stencil_kernelPKfS0_Pfjj,"",@"SHT_CUDA_INFO"
	.sectionflags	@""
	.align	4


	//----- nvinfo : EIATTR_CUDA_API_VERSION
	.align		4
        /*0000*/ 	.byte	0x04, 0x37
        /*0002*/ 	.short	(.L_7 - .L_6)
.L_6:
        /*0004*/ 	.word	0x00000082


	//----- nvinfo : EIATTR_KPARAM_INFO
	.align		4
.L_7:
        /*0008*/ 	.byte	0x04, 0x17
        /*000a*/ 	.short	(.L_9 - .L_8)
.L_8:
        /*000c*/ 	.word	0x00000000
        /*0010*/ 	.short	0x0004
        /*0012*/ 	.short	0x001c
        /*0014*/ 	.byte	0x00, 0xf0, 0x11, 0x00


	//----- nvinfo : EIATTR_KPARAM_INFO
	.align		4
.L_9:
        /*0018*/ 	.byte	0x04, 0x17
        /*001a*/ 	.short	(.L_11 - .L_10)
.L_10:
        /*001c*/ 	.word	0x00000000
        /*0020*/ 	.short	0x0003
        /*0022*/ 	.short	0x0018
        /*0024*/ 	.byte	0x00, 0xf0, 0x11, 0x00


	//----- nvinfo : EIATTR_KPARAM_INFO
	.align		4
.L_11:
        /*0028*/ 	.byte	0x04, 0x17
        /*002a*/ 	.short	(.L_13 - .L_12)
.L_12:
        /*002c*/ 	.word	0x00000000
        /*0030*/ 	.short	0x0002
        /*0032*/ 	.short	0x0010
        /*0034*/ 	.byte	0x00, 0xf5, 0x21, 0x00


	//----- nvinfo : EIATTR_KPARAM_INFO
	.align		4
.L_13:
        /*0038*/ 	.byte	0x04, 0x17
        /*003a*/ 	.short	(.L_15 - .L_14)
.L_14:
        /*003c*/ 	.word	0x00000000
        /*0040*/ 	.short	0x0001
        /*0042*/ 	.short	0x0008
        /*0044*/ 	.byte	0x00, 0xf5, 0x21, 0x00


	//----- nvinfo : EIATTR_KPARAM_INFO
	.align		4
.L_15:
        /*0048*/ 	.byte	0x04, 0x17
        /*004a*/ 	.short	(.L_17 - .L_16)
.L_16:
        /*004c*/ 	.word	0x00000000
        /*0050*/ 	.short	0x0000
        /*0052*/ 	.short	0x0000
        /*0054*/ 	.byte	0x00, 0xf5, 0x21, 0x00


	//----- nvinfo : EIATTR_SPARSE_MMA_MASK
	.align		4
.L_17:
        /*0058*/ 	.byte	0x03, 0x50
        /*005a*/ 	.short	0x0000


	//----- nvinfo : EIATTR_MAXREG_COUNT
	.align		4
        /*005c*/ 	.byte	0x03, 0x1b
        /*005e*/ 	.short	0x00ff


	//----- nvinfo : EIATTR_NUM_BARRIERS
	.align		4
        /*0060*/ 	.byte	0x02, 0x4c
        /*0062*/ 	.byte	0x01
	.zero		1


	//----- nvinfo : EIATTR_MERCURY_ISA_VERSION
	.align		4
        /*0064*/ 	.byte	0x03, 0x5f
        /*0066*/ 	.short	0x0101


	//----- nvinfo : EIATTR_VRC_CTA_INIT_COUNT
	.align		4
        /*0068*/ 	.byte	0x02, 0x4a
	.zero		1
	.zero		1


	//----- nvinfo : EIATTR_EXIT_INSTR_OFFSETS
	.align		4
        /*006c*/ 	.byte	0x04, 0x1c
        /*006e*/ 	.short	(.L_19 - .L_18)


	//   ....[0]....
.L_18:
        /*0070*/ 	.word	0x00000070


	//   ....[1]....
        /*0074*/ 	.word	0x00000ae0


	//----- nvinfo : EIATTR_CBANK_PARAM_SIZE
	.align		4
.L_19:
        /*0078*/ 	.byte	0x03, 0x19
        /*007a*/ 	.short	0x0020


	//----- nvinfo : EIATTR_PARAM_CBANK
	.align		4
        /*007c*/ 	.byte	0x04, 0x0a
        /*007e*/ 	.short	(.L_21 - .L_20)
	.align		4
.L_20:
        /*0080*/ 	.word	index@(.nv.constant0._Z14stencil_kernelPKfS0_Pfjj)
        /*0084*/ 	.short	0x0380
        /*0086*/ 	.short	0x0020


	//----- nvinfo : EIATTR_SW_WAR
	.align		4
.L_21:
        /*0088*/ 	.byte	0x04, 0x36
        /*008a*/ 	.short	(.L_23 - .L_22)
.L_22:
        /*008c*/ 	.word	0x00000008
.L_23:


//--------------------- .nv.callgraph             --------------------------
	.section	.nv.callgraph,"",@"SHT_CUDA_CALLGRAPH"
	.align	4
	.sectionentsize	8
	.align		4
        /*0000*/ 	.word	0x00000000
	.align		4
        /*0004*/ 	.word	0xffffffff
	.align		4
        /*0008*/ 	.word	0x00000000
	.align		4
        /*000c*/ 	.word	0xfffffffe
	.align		4
        /*0010*/ 	.word	0x00000000
	.align		4
        /*0014*/ 	.word	0xfffffffd
	.align		4
        /*0018*/ 	.word	0x00000000
	.align		4
        /*001c*/ 	.word	0xfffffffc


//--------------------- .text._Z14stencil_kernelPKfS0_Pfjj --------------------------
	.section	.text._Z14stencil_kernelPKfS0_Pfjj,"ax",@progbits
	.align	128
        .global         _Z14stencil_kernelPKfS0_Pfjj
        .type           _Z14stencil_kernelPKfS0_Pfjj,@function
        .size           _Z14stencil_kernelPKfS0_Pfjj,(.L_x_6 - _Z14stencil_kernelPKfS0_Pfjj)
        .other          _Z14stencil_kernelPKfS0_Pfjj,@"STO_CUDA_ENTRY STV_DEFAULT"
_Z14stencil_kernelPKfS0_Pfjj:
.text._Z14stencil_kernelPKfS0_Pfjj:
[----:B------:R-:W-:Y:S01]  /*0000*/  LDC R1, c[0x0][0x37c] ;  /* 0x0000df00ff017b82 */ /* 0x000fe20000000800 */
[----:B------:R-:W0:Y:S07]  /*0010*/  S2R R2, SR_TID.X ;  /* 0x0000000000027919 */ /* 0x000e2e0000002100 */
[----:B------:R-:W0:Y:S01]  /*0020*/  S2UR UR4, SR_CTAID.X ;  /* 0x00000000000479c3 */ /* 0x000e220000002500 */
[----:B------:R-:W1:Y:S07]  /*0030*/  LDCU UR7, c[0x0][0x398] ;  /* 0x00007300ff0777ac */ /* 0x000e6e0008000800 */
[----:B------:R-:W0:Y:S02]  /*0040*/  LDC R4, c[0x0][0x360] ;  /* 0x0000d800ff047b82 */ /* 0x000e240000000800 */
[----:B0-----:R-:W-:-:S05]  /*0050*/  IMAD R0, R4, UR4, R2 ;  /* 0x0000000404007c24 */ /* 0x001fca000f8e0202 */
[----:B-1----:R-:W-:-:S13]  /*0060*/  ISETP.GE.U32.AND P0, PT, R0, UR7, PT ;  /* 0x0000000700007c0c */ /* 0x002fda000bf06070 */
[----:B------:R-:W-:Y:S05]  /*0070*/  @P0 EXIT ;  /* 0x000000000000094d */ /* 0x000fea0003800000 */
[----:B------:R-:W0:Y:S01]  /*0080*/  LDCU UR4, c[0x0][0x39c] ;  /* 0x00007380ff0477ac */ /* 0x000e220008000800 */
[----:B------:R-:W1:Y:S01]  /*0090*/  LDC.64 R6, c[0x0][0x380] ;  /* 0x0000e000ff067b82 */ /* 0x000e620000000a00 */
[----:B------:R-:W2:Y:S01]  /*00a0*/  LDCU.64 UR10, c[0x0][0x358] ;  /* 0x00006b00ff0a77ac */ /* 0x000ea20008000a00 */
[----:B0-----:R-:W-:-:S06]  /*00b0*/  USHF.L.U32 UR4, UR4, 0x1, URZ ;  /* 0x0000000104047899 */ /* 0x001fcc00080006ff */
[----:B------:R-:W-:Y:S01]  /*00c0*/  ISETP.GT.AND P0, PT, R2, UR4, PT ;  /* 0x0000000402007c0c */ /* 0x000fe2000bf04270 */
[----:B-1----:R-:W-:-:S06]  /*00d0*/  IMAD.WIDE R6, R0, 0x4, R6 ;  /* 0x0000000400067825 */ /* 0x002fcc00078e0206 */
[----:B--2---:R-:W2:Y:S06]  /*00e0*/  LDG.E R6, desc[UR10][R6.64] ;  /* 0x0000000a06067981 */ /* 0x004eac000c1e1900 */
[----:B------:R-:W0:Y:S02]  /*00f0*/  @!P0 LDC.64 R8, c[0x0][0x388] ;  /* 0x0000e200ff088b82 */ /* 0x000e240000000a00 */
[----:B0-----:R-:W-:-:S06]  /*0100*/  @!P0 IMAD.WIDE.U32 R8, R2, 0x4, R8 ;  /* 0x0000000402088825 */ /* 0x001fcc00078e0008 */
[----:B------:R-:W3:Y:S01]  /*0110*/  @!P0 LDG.E R8, desc[UR10][R8.64] ;  /* 0x0000000a08088981 */ /* 0x000ee2000c1e1900 */
[----:B------:R-:W0:Y:S01]  /*0120*/  S2UR UR6, SR_CgaCtaId ;  /* 0x00000000000679c3 */ /* 0x000e220000008800 */
[----:B------:R-:W-:Y:S01]  /*0130*/  UMOV UR5, 0x400 ;  /* 0x0000040000057882 */ /* 0x000fe20000000000 */
[----:B------:R-:W-:Y:S01]  /*0140*/  IADD3 R3, PT, PT, R2, UR4, RZ ;  /* 0x0000000402037c10 */ /* 0x000fe2000fffe0ff */
[----:B0-----:R-:W-:-:S06]  /*0150*/  ULEA UR5, UR6, UR5, 0x18 ;  /* 0x0000000506057291 */ /* 0x001fcc000f8ec0ff */
[----:B------:R-:W-:Y:S02]  /*0160*/  LEA R3, R3, UR5, 0x2 ;  /* 0x0000000503037c11 */ /* 0x000fe4000f8e10ff */
[----:B------:R-:W-:Y:S02]  /*0170*/  @!P0 LEA R5, R2, UR5, 0x2 ;  /* 0x0000000502058c11 */ /* 0x000fe4000f8e10ff */
[----:B------:R-:W-:Y:S01]  /*0180*/  LEA R4, R4, R3, 0x2 ;  /* 0x0000000304047211 */ /* 0x000fe200078e10ff */
[----:B------:R-:W-:Y:S01]  /*0190*/  UISETP.NE.AND UP0, UPT, UR4, URZ, UPT ;  /* 0x000000ff0400728c */ /* 0x000fe2000bf05270 */
[----:B--2---:R0:W-:Y:S04]  /*01a0*/  STS [R3+0x4], R6 ;  /* 0x0000040603007388 */ /* 0x0041e80000000800 */
[----:B---3--:R0:W-:Y:S04]  /*01b0*/  @!P0 STS [R5], R8 ;  /* 0x0000000805008388 */ /* 0x0081e80000000800 */
[----:B------:R0:W-:Y:S01]  /*01c0*/  STS [R4+0x4], RZ ;  /* 0x000004ff04007388 */ /* 0x0001e20000000800 */
[----:B------:R-:W-:Y:S06]  /*01d0*/  BAR.SYNC.DEFER_BLOCKING 0x0 ;  /* 0x0000000000007b1d */ /* 0x000fec0000010000 */
[----:B------:R-:W-:Y:S05]  /*01e0*/  BRA.U !UP0, `(.L_x_0) ;  /* 0x0000000908287547 */ /* 0x000fea000b800000 */
[----:B------:R1:W2:Y:S01]  /*01f0*/  LDS R11, [R4+0x4] ;  /* 0x00000400040b7984 */ /* 0x0002a20000000800 */
[----:B------:R-:W-:Y:S01]  /*0200*/  UISETP.GE.U32.AND UP0, UPT, UR4, 0x8, UPT ;  /* 0x000000080400788c */ /* 0x000fe2000bf06070 */
[----:B0-----:R-:W-:Y:S01]  /*0210*/  IMAD.MOV.U32 R6, RZ, RZ, RZ ;  /* 0x000000ffff067224 */ /* 0x001fe200078e00ff */
[----:B------:R-:W-:-:S04]  /*0220*/  ULOP3.LUT UR6, UR4, 0x6, URZ, 0xc0, !UPT ;  /* 0x0000000604067892 */ /* 0x000fc8000f8ec0ff */
[----:B------:R-:W-:-:S03]  /*0230*/  UISETP.NE.AND UP1, UPT, UR6, URZ, UPT ;  /* 0x000000ff0600728c */ /* 0x000fc6000bf25270 */
[----:B-1----:R-:W-:Y:S08]  /*0240*/  BRA.U !UP0, `(.L_x_1) ;  /* 0x0000000508207547 */ /* 0x002ff0000b800000 */
[----:B------:R-:W-:Y:S01]  /*0250*/  ULOP3.LUT UR8, UR4, 0xfffffff8, URZ, 0xc0, !UPT ;  /* 0xfffffff804087892 */ /* 0x000fe2000f8ec0ff */
[----:B------:R-:W-:Y:S01]  /*0260*/  HFMA2 R5, -RZ, RZ, 0, 0 ;  /* 0x00000000ff057431 */ /* 0x000fe200000001ff */
[----:B------:R-:W0:Y:S04]  /*0270*/  LDCU UR7, c[0x0][0x398] ;  /* 0x00007300ff0777ac */ /* 0x000e280008000800 */
[----:B------:R-:W-:-:S07]  /*0280*/  MOV R6, UR8 ;  /* 0x0000000800067c02 */ /* 0x000fce0008000f00 */
.L_x_2:
[----:B------:R-:W-:Y:S01]  /*0290*/  IMAD.IADD R9, R2, 0x1, R5 ;  /* 0x0000000102097824 */ /* 0x000fe200078e0205 */
[C---:B------:R-:W-:Y:S02]  /*02a0*/  LEA R8, R5.reuse, UR5, 0x2 ;  /* 0x0000000505087c11 */ /* 0x040fe4000f8e10ff */
[C---:B------:R-:W-:Y:S01]  /*02b0*/  LEA R7, R5.reuse, R3, 0x2 ;  /* 0x0000000305077211 */ /* 0x040fe200078e10ff */
[----:B------:R-:W-:Y:S01]  /*02c0*/  VIADD R5, R5, 0x8 ;  /* 0x0000000805057836 */ /* 0x000fe20000000000 */
[C---:B0-----:R-:W-:Y:S01]  /*02d0*/  ISETP.GE.U32.AND P1, PT, R9.reuse, UR7, PT ;  /* 0x0000000709007c0c */ /* 0x041fe2000bf26070 */
[----:B------:R-:W-:Y:S01]  /*02e0*/  LDS R10, [R8] ;  /* 0x00000000080a7984 */ /* 0x000fe20000000800 */
[----:B------:R-:W-:-:S04]  /*02f0*/  IADD3 R12, PT, PT, R9, 0x1, RZ ;  /* 0x00000001090c7810 */ /* 0x000fc80007ffe0ff */
[----:B------:R-:W-:Y:S01]  /*0300*/  ISETP.GE.U32.AND P0, PT, R12, UR7, PT ;  /* 0x000000070c007c0c */ /* 0x000fe2000bf06070 */
[----:B------:R-:W-:-:S06]  /*0310*/  VIADD R12, R9, 0x2 ;  /* 0x00000002090c7836 */ /* 0x000fcc0000000000 */
[----:B------:R-:W0:Y:S02]  /*0320*/  @!P1 LDS R13, [R7+0x4] ;  /* 0x00000400070d9984 */ /* 0x000e240000000800 */
[----:B0-----:R-:W-:Y:S01]  /*0330*/  @!P1 FMUL R10, R10, R13 ;  /* 0x0000000d0a0a9220 */ /* 0x001fe20000400000 */
[----:B------:R-:W-:Y:S02]  /*0340*/  ISETP.GE.U32.AND P1, PT, R12, UR7, PT ;  /* 0x000000070c007c0c */ /* 0x000fe4000bf26070 */
[----:B------:R-:W-:Y:S01]  /*0350*/  IADD3 R12, PT, PT, R9, 0x3, RZ ;  /* 0x00000003090c7810 */ /* 0x000fe20007ffe0ff */
[----:B--2---:R-:W-:-:S05]  /*0360*/  FADD R13, R10, R11 ;  /* 0x0000000b0a0d7221 */ /* 0x004fca0000000000 */
[----:B------:R-:W-:Y:S04]  /*0370*/  STS [R4+0x4], R13 ;  /* 0x0000040d04007388 */ /* 0x000fe80000000800 */
[----:B------:R-:W-:Y:S04]  /*0380*/  @P0 LDS R10, [R8+0x4] ;  /* 0x00000400080a0984 */ /* 0x000fe80000000800 */
[----:B-1----:R-:W-:Y:S04]  /*0390*/  @!P0 LDS R11, [R7+0x8] ;  /* 0x00000800070b8984 */ /* 0x002fe80000000800 */
[----:B------:R-:W0:Y:S02]  /*03a0*/  @!P0 LDS R14, [R8+0x4] ;  /* 0x00000400080e8984 */ /* 0x000e240000000800 */
[----:B0-----:R-:W-:Y:S01]  /*03b0*/  @!P0 FMUL R10, R14, R11 ;  /* 0x0000000b0e0a8220 */ /* 0x001fe20000400000 */
[----:B------:R-:W-:-:S02]  /*03c0*/  ISETP.GE.U32.AND P0, PT, R12, UR7, PT ;  /* 0x000000070c007c0c */ /* 0x000fc4000bf06070 */
[----:B------:R-:W-:Y:S01]  /*03d0*/  IADD3 R12, PT, PT, R9, 0x4, RZ ;  /* 0x00000004090c7810 */ /* 0x000fe20007ffe0ff */
[----:B------:R-:W-:-:S05]  /*03e0*/  FADD R15, R13, R10 ;  /* 0x0000000a0d0f7221 */ /* 0x000fca0000000000 */
[----:B------:R-:W-:Y:S04]  /*03f0*/  STS [R4+0x4], R15 ;  /* 0x0000040f04007388 */ /* 0x000fe80000000800 */
[----:B------:R-:W-:Y:S04]  /*0400*/  @P1 LDS R10, [R8+0x8] ;  /* 0x00000800080a1984 */ /* 0x000fe80000000800 */
[----:B------:R-:W-:Y:S04]  /*0410*/  @!P1 LDS R11, [R7+0xc] ;  /* 0x00000c00070b9984 */ /* 0x000fe80000000800 */
[----:B------:R-:W0:Y:S02]  /*0420*/  @!P1 LDS R14, [R8+0x8] ;  /* 0x00000800080e9984 */ /* 0x000e240000000800 */
[----:B0-----:R-:W-:Y:S01]  /*0430*/  @!P1 FMUL R10, R14, R11 ;  /* 0x0000000b0e0a9220 */ /* 0x001fe20000400000 */
[----:B------:R-:W-:Y:S01]  /*0440*/  ISETP.GE.U32.AND P1, PT, R12, UR7, PT ;  /* 0x000000070c007c0c */ /* 0x000fe2000bf26070 */
[----:B------:R-:W-:-:S02]  /*0450*/  VIADD R12, R9, 0x5 ;  /* 0x00000005090c7836 */ /* 0x000fc40000000000 */
[----:B------:R-:W-:-:S05]  /*0460*/  FADD R13, R15, R10 ;  /* 0x0000000a0f0d7221 */ /* 0x000fca0000000000 */
[----:B------:R-:W-:Y:S04]  /*0470*/  STS [R4+0x4], R13 ;  /* 0x0000040d04007388 */ /* 0x000fe80000000800 */
[----:B------:R-:W-:Y:S04]  /*0480*/  @P0 LDS R10, [R8+0xc] ;  /* 0x00000c00080a0984 */ /* 0x000fe80000000800 */
[----:B------:R-:W-:Y:S04]  /*0490*/  @!P0 LDS R11, [R7+0x10] ;  /* 0x00001000070b8984 */ /* 0x000fe80000000800 */
[----:B------:R-:W0:Y:S02]  /*04a0*/  @!P0 LDS R14, [R8+0xc] ;  /* 0x00000c00080e8984 */ /* 0x000e240000000800 */
[----:B0-----:R-:W-:Y:S01]  /*04b0*/  @!P0 FMUL R10, R14, R11 ;  /* 0x0000000b0e0a8220 */ /* 0x001fe20000400000 */
[----:B------:R-:W-:-:S02]  /*04c0*/  ISETP.GE.U32.AND P0, PT, R12, UR7, PT ;  /* 0x000000070c007c0c */ /* 0x000fc4000bf06070 */
[----:B------:R-:W-:Y:S01]  /*04d0*/  IADD3 R12, PT, PT, R9, 0x6, RZ ;  /* 0x00000006090c7810 */ /* 0x000fe20007ffe0ff */
[----:B------:R-:W-:Y:S01]  /*04e0*/  FADD R15, R13, R10 ;  /* 0x0000000a0d0f7221 */ /* 0x000fe20000000000 */
[----:B------:R-:W-:-:S04]  /*04f0*/  IADD3 R9, PT, PT, R9, 0x7, RZ ;  /* 0x0000000709097810 */ /* 0x000fc80007ffe0ff */
[----:B------:R-:W-:Y:S04]  /*0500*/  STS [R4+0x4], R15 ;  /* 0x0000040f04007388 */ /* 0x000fe80000000800 */
[----:B------:R-:W-:Y:S04]  /*0510*/  @P1 LDS R10, [R8+0x10] ;  /* 0x00001000080a1984 */ /* 0x000fe80000000800 */
[----:B------:R-:W-:Y:S04]  /*0520*/  @!P1 LDS R11, [R7+0x14] ;  /* 0x00001400070b9984 */ /* 0x000fe80000000800 */
[----:B------:R-:W0:Y:S02]  /*0530*/  @!P1 LDS R14, [R8+0x10] ;  /* 0x00001000080e9984 */ /* 0x000e240000000800 */
[----:B0-----:R-:W-:Y:S01]  /*0540*/  @!P1 FMUL R10, R14, R11 ;  /* 0x0000000b0e0a9220 */ /* 0x001fe20000400000 */
[----:B------:R-:W-:-:S03]  /*0550*/  ISETP.GE.U32.AND P1, PT, R12, UR7, PT ;  /* 0x000000070c007c0c */ /* 0x000fc6000bf26070 */
[----:B------:R-:W-:-:S05]  /*0560*/  FADD R13, R15, R10 ;  /* 0x0000000a0f0d7221 */ /* 0x000fca0000000000 */
        /* <DEDUP_REMOVED lines=11> */
[----:B0-----:R-:W-:-:S04]  /*0620*/  @!P1 FMUL R10, R12, R11 ;  /* 0x0000000b0c0a9220 */ /* 0x001fc80000400000 */
[----:B------:R-:W-:-:S05]  /*0630*/  FADD R10, R15, R10 ;  /* 0x0000000a0f0a7221 */ /* 0x000fca0000000000 */
[----:B------:R-:W-:Y:S04]  /*0640*/  STS [R4+0x4], R10 ;  /* 0x0000040a04007388 */ /* 0x000fe80000000800 */
[----:B------:R-:W-:Y:S04]  /*0650*/  @!P0 LDS R9, [R7+0x20] ;  /* 0x0000200007098984 */ /* 0x000fe80000000800 */
[----:B------:R-:W-:Y:S04]  /*0660*/  @P0 LDS R11, [R8+0x1c] ;  /* 0x00001c00080b0984 */ /* 0x000fe80000000800 */
[----:B------:R-:W0:Y:S02]  /*0670*/  @!P0 LDS R12, [R8+0x1c] ;  /* 0x00001c00080c8984 */ /* 0x000e240000000800 */
[----:B0-----:R-:W-:Y:S01]  /*0680*/  @!P0 FMUL R11, R12, R9 ;  /* 0x000000090c0b8220 */ /* 0x001fe20000400000 */
[----:B------:R-:W-:-:S03]  /*0690*/  ISETP.NE.AND P0, PT, R5, R6, PT ;  /* 0x000000060500720c */ /* 0x000fc60003f05270 */
[----:B------:R-:W-:-:S05]  /*06a0*/  FADD R11, R10, R11 ;  /* 0x0000000b0a0b7221 */ /* 0x000fca0000000000 */
[----:B------:R1:W-:Y:S05]  /*06b0*/  STS [R4+0x4], R11 ;  /* 0x0000040b04007388 */ /* 0x0003ea0000000800 */
[----:B------:R-:W-:Y:S05]  /*06c0*/  @P0 BRA `(.L_x_2) ;  /* 0xfffffff800f00947 */ /* 0x000fea000383ffff */
.L_x_1:
[----:B------:R-:W-:Y:S05]  /*06d0*/  BRA.U !UP1, `(.L_x_0) ;  /* 0x0000000109ec7547 */ /* 0x000fea000b800000 */
[----:B------:R-:W-:Y:S02]  /*06e0*/  UISETP.GE.U32.AND UP0, UPT, UR6, 0x4, UPT ;  /* 0x000000040600788c */ /* 0x000fe4000bf06070 */
[----:B------:R-:W-:-:S07]  /*06f0*/  ULOP3.LUT UP1, URZ, UR4, 0x2, URZ, 0xc0, !UPT ;  /* 0x0000000204ff7892 */ /* 0x000fce000f82c0ff */
[----:B------:R-:W-:Y:S05]  /*0700*/  BRA.U !UP0, `(.L_x_3) ;  /* 0x0000000108887547 */ /* 0x000fea000b800000 */
[C---:B------:R-:W-:Y:S02]  /*0710*/  IADD3 R9, PT, PT, R6.reuse, R2, RZ ;  /* 0x0000000206097210 */ /* 0x040fe40007ffe0ff */
[C---:B------:R-:W-:Y:S02]  /*0720*/  LEA R10, R6.reuse, UR5, 0x2 ;  /* 0x00000005060a7c11 */ /* 0x040fe4000f8e10ff */
[C---:B------:R-:W-:Y:S01]  /*0730*/  ISETP.GE.U32.AND P1, PT, R9.reuse, UR7, PT ;  /* 0x0000000709007c0c */ /* 0x040fe2000bf26070 */
[C---:B------:R-:W-:Y:S01]  /*0740*/  VIADD R5, R9.reuse, 0x1 ;  /* 0x0000000109057836 */ /* 0x040fe20000000000 */
[C---:B------:R-:W-:Y:S01]  /*0750*/  LEA R12, R6.reuse, R3, 0x2 ;  /* 0x00000003060c7211 */ /* 0x040fe200078e10ff */
[----:B------:R-:W-:Y:S01]  /*0760*/  LDS R8, [R10] ;  /* 0x000000000a087984 */ /* 0x000fe20000000800 */
[----:B------:R-:W-:Y:S01]  /*0770*/  IADD3 R7, PT, PT, R9, 0x2, RZ ;  /* 0x0000000209077810 */ /* 0x000fe20007ffe0ff */
[----:B------:R-:W-:Y:S01]  /*0780*/  VIADD R6, R6, 0x4 ;  /* 0x0000000406067836 */ /* 0x000fe20000000000 */
[----:B------:R-:W-:-:S07]  /*0790*/  ISETP.GE.U32.AND P0, PT, R5, UR7, PT ;  /* 0x0000000705007c0c */ /* 0x000fce000bf06070 */
[----:B------:R-:W0:Y:S02]  /*07a0*/  @!P1 LDS R3, [R12+0x4] ;  /* 0x000004000c039984 */ /* 0x000e240000000800 */
[----:B0-----:R-:W-:Y:S01]  /*07b0*/  @!P1 FMUL R8, R8, R3 ;  /* 0x0000000308089220 */ /* 0x001fe20000400000 */
[----:B------:R-:W-:Y:S02]  /*07c0*/  ISETP.GE.U32.AND P1, PT, R7, UR7, PT ;  /* 0x0000000707007c0c */ /* 0x000fe4000bf26070 */
[----:B------:R-:W-:Y:S01]  /*07d0*/  IADD3 R7, PT, PT, R9, 0x3, RZ ;  /* 0x0000000309077810 */ /* 0x000fe20007ffe0ff */
[----:B--2---:R-:W-:-:S05]  /*07e0*/  FADD R8, R11, R8 ;  /* 0x000000080b087221 */ /* 0x004fca0000000000 */
        /* <DEDUP_REMOVED lines=15> */
[----:B-1----:R-:W-:Y:S04]  /*08e0*/  @P0 LDS R11, [R10+0xc] ;  /* 0x00000c000a0b0984 */ /* 0x002fe80000000800 */
[----:B------:R-:W0:Y:S02]  /*08f0*/  @!P0 LDS R8, [R10+0xc] ;  /* 0x00000c000a088984 */ /* 0x000e240000000800 */
[----:B0-----:R-:W-:-:S04]  /*0900*/  @!P0 FMUL R11, R8, R3 ;  /* 0x00000003080b8220 */ /* 0x001fc80000400000 */
[----:B------:R-:W-:-:S05]  /*0910*/  FADD R11, R5, R11 ;  /* 0x0000000b050b7221 */ /* 0x000fca0000000000 */
[----:B------:R0:W-:Y:S02]  /*0920*/  STS [R4+0x4], R11 ;  /* 0x0000040b04007388 */ /* 0x0001e40000000800 */
.L_x_3:
[----:B------:R-:W-:Y:S05]  /*0930*/  BRA.U !UP1, `(.L_x_0) ;  /* 0x0000000109547547 */ /* 0x000fea000b800000 */
[----:B------:R-:W3:Y:S01]  /*0940*/  LDC R5, c[0x0][0x39c] ;  /* 0x0000e700ff057b82 */ /* 0x000ee20000000800 */
[----:B------:R-:W4:Y:S01]  /*0950*/  LDCU.U16 UR4, c[0x0][0x39c] ;  /* 0x00007380ff0477ac */ /* 0x000f220008000400 */
[----:B------:R-:W0:Y:S01]  /*0960*/  LDCU UR6, c[0x0][0x398] ;  /* 0x00007300ff0677ac */ /* 0x000e220008000800 */
[----:B----4-:R-:W-:-:S04]  /*0970*/  USHF.L.U32 UR4, UR4, 0x1, URZ ;  /* 0x0000000104047899 */ /* 0x010fc800080006ff */
[----:B------:R-:W-:Y:S01]  /*0980*/  ULOP3.LUT UR4, UR4, 0x2, URZ, 0xe2, !UPT ;  /* 0x0000000204047892 */ /* 0x000fe2000f8ee2ff */
[----:B---3--:R-:W-:Y:S02]  /*0990*/  LEA R5, R5, R2, 0x1 ;  /* 0x0000000205057211 */ /* 0x008fe400078e08ff */
[----:B------:R-:W-:Y:S01]  /*09a0*/  IADD3 R2, PT, PT, R2, R6, RZ ;  /* 0x0000000602027210 */ /* 0x000fe20007ffe0ff */
[----:B------:R-:W-:Y:S01]  /*09b0*/  UIADD3 UR4, UPT, UPT, -UR4, URZ, URZ ;  /* 0x000000ff04047290 */ /* 0x000fe2000fffe1ff */
[----:B0-----:R-:W-:-:S11]  /*09c0*/  LEA R6, R6, UR5, 0x2 ;  /* 0x0000000506067c11 */ /* 0x001fd6000f8e10ff */
.L_x_4:
[C---:B------:R-:W-:Y:S01]  /*09d0*/  ISETP.GE.U32.AND P0, PT, R2.reuse, UR6, PT ;  /* 0x0000000602007c0c */ /* 0x040fe2000bf06070 */
[----:B------:R0:W-:Y:S01]  /*09e0*/  LDS R8, [R6] ;  /* 0x0000000006087984 */ /* 0x0001e20000000800 */
[----:B------:R-:W-:Y:S01]  /*09f0*/  UIADD3 UR4, UPT, UPT, UR4, 0x1, URZ ;  /* 0x0000000104047890 */ /* 0x000fe2000fffe0ff */
[----:B------:R-:W-:-:S03]  /*0a00*/  IADD3 R2, PT, PT, R2, 0x1, RZ ;  /* 0x0000000102027810 */ /* 0x000fc60007ffe0ff */
[----:B------:R-:W-:-:S07]  /*0a10*/  UISETP.NE.AND UP0, UPT, UR4, URZ, UPT ;  /* 0x000000ff0400728c */ /* 0x000fce000bf05270 */
[----:B------:R-:W-:Y:S01]  /*0a20*/  @!P0 IMAD R3, R5, 0x4, R6 ;  /* 0x0000000405038824 */ /* 0x000fe200078e0206 */
[----:B0-----:R-:W-:-:S05]  /*0a30*/  IADD3 R6, PT, PT, R6, 0x4, RZ ;  /* 0x0000000406067810 */ /* 0x001fca0007ffe0ff */
[----:B------:R-:W0:Y:S02]  /*0a40*/  @!P0 LDS R3, [R3+0x4] ;  /* 0x0000040003038984 */ /* 0x000e240000000800 */
[----:B0-----:R-:W-:-:S04]  /*0a50*/  @!P0 FMUL R8, R8, R3 ;  /* 0x0000000308088220 */ /* 0x001fc80000400000 */
[----:B-123--:R-:W-:-:S05]  /*0a60*/  FADD R11, R8, R11 ;  /* 0x0000000b080b7221 */ /* 0x00efca0000000000 */
[----:B------:R3:W-:Y:S01]  /*0a70*/  STS [R4+0x4], R11 ;  /* 0x0000040b04007388 */ /* 0x0007e20000000800 */
[----:B------:R-:W-:Y:S05]  /*0a80*/  BRA.U UP0, `(.L_x_4) ;  /* 0xfffffffd00d07547 */ /* 0x000fea000b83ffff */
.L_x_0:
[----:B------:R-:W-:Y:S08]  /*0a90*/  BAR.SYNC.DEFER_BLOCKING 0x0 ;  /* 0x0000000000007b1d */ /* 0x000ff00000010000 */
[----:B0-----:R-:W0:Y:S01]  /*0aa0*/  LDC.64 R2, c[0x0][0x390] ;  /* 0x0000e400ff027b82 */ /* 0x001e220000000a00 */
[----:B------:R-:W4:Y:S01]  /*0ab0*/  LDS R5, [R4+0x4] ;  /* 0x0000040004057984 */ /* 0x000f220000000800 */
[----:B0-----:R-:W-:-:S05]  /*0ac0*/  IMAD.WIDE R2, R0, 0x4, R2 ;  /* 0x0000000400027825 */ /* 0x001fca00078e0202 */
[----:B----4-:R-:W-:Y:S01]  /*0ad0*/  STG.E desc[UR10][R2.64], R5 ;  /* 0x0000000502007986 */ /* 0x010fe2000c10190a */
[----:B------:R-:W-:Y:S05]  /*0ae0*/  EXIT ;  /* 0x000000000000794d */ /* 0x000fea0003800000 */
.L_x_5:
[----:B------:R-:W-:-:S00]  /*0af0*/  BRA `(.L_x_5) ;  /* 0xfffffffc00fc7947 */ /* 0x000fc0000383ffff */
[----:B------:R-:W-:-:S00]  /*0b00*/  NOP ;  /* 0x0000000000007918 */ /* 0x000fc00000000000 */
[----:B------:R-:W-:-:S00]  /*0b10*/  NOP ;  /* 0x0000000000007918 */ /* 0x000fc00000000000 */
[----:B------:R-:W-:-:S00]  /*0b20*/  NOP ;  /* 0x0000000000007918 */ /* 0x000fc00000000000 */
[----:B------:R-:W-:-:S00]  /*0b30*/  NOP ;  /* 0x0000000000007918 */ /* 0x000fc00000000000 */
[----:B------:R-:W-:-:S00]  /*0b40*/  NOP ;  /* 0x0000000000007918 */ /* 0x000fc00000000000 */
[----:B------:R-:W-:-:S00]  /*0b50*/  NOP ;  /* 0x0000000000007918 */ /* 0x000fc00000000000 */
[----:B------:R-:W-:-:S00]  /*0b60*/  NOP ;  /* 0x0000000000007918 */ /* 0x000fc00000000000 */
[----:B------:R-:W-:-:S00]  /*0b70*/  NOP ;  /* 0x0000000000007918 */ /* 0x000fc00000000000 */
.L_x_6:


//--------------------- .nv.shared._Z14stencil_kernelPKfS0_Pfjj --------------------------
	.section	.nv.shared._Z14stencil_kernelPKfS0_Pfjj,"aw",@nobits
	.sectionflags	@""
	.align	16
	.zero		1024


//--------------------- .nv.shared.reserved.0     --------------------------
	.section	.nv.shared.reserved.0,"aw",@nobits
	.weak		__nv_reservedSMEM_offset_0_alias
	.size		__nv_reservedSMEM_offset_0_alias, 0, 64
	.other		__nv_reservedSMEM_offset_0_alias,@"STO_CUDA_RESERVED_SHARED STV_DEFAULT"
__nv_reservedSMEM_offset_0_alias:
	.zero		0
	.zero		64


//--------------------- .nv.constant0._Z14stencil_kernelPKfS0_Pfjj --------------------------
	.section	.nv.constant0._Z14stencil_kernelPKfS0_Pfjj,"a",@progbits
	.sectionflags	@""
	.align	4
.nv.constant0._Z14stencil_kernelPKfS0_Pfjj:
	.zero		928


//--------------------- SYMBOLS --------------------------

	.type		.nv.reservedSmem.offset0,@object
	.size		.nv.reservedSmem.offset0,0x4
	.type		.nv.reservedSmem.cap,@object
	.size		.nv.reservedSmem.cap,0x4
